//
// Generated by NVIDIA NVVM Compiler
//
// Compiler Build ID: CL-36424714
// Cuda compilation tools, release 13.0, V13.0.88
// Based on NVVM 20.0.0
//

.version 9.0
.target sm_100
.address_size 64

	// .globl	_Z12MatMulKernel6MatrixS_S_
.global .align 4 .b8 precalc_xorwow_matrix[102400];
.global .align 4 .b8 precalc_xorwow_offset_matrix[102400];
.global .align 4 .b8 mrg32k3aM1[2304];
.global .align 4 .b8 mrg32k3aM2[2304];
.global .align 4 .b8 mrg32k3aM1SubSeq[2016];
.global .align 4 .b8 mrg32k3aM2SubSeq[2016];
.global .align 4 .b8 mrg32k3aM1Seq[2304];
.global .align 4 .b8 mrg32k3aM2Seq[2304];
.const .align 8 .b8 __cr_lgamma_table[72];

.visible .entry _Z12MatMulKernel6MatrixS_S_(
	.param .align 8 .b8 _Z12MatMulKernel6MatrixS_S__param_0[16],
	.param .align 8 .b8 _Z12MatMulKernel6MatrixS_S__param_1[16],
	.param .align 8 .b8 _Z12MatMulKernel6MatrixS_S__param_2[16]
)
{
	.reg .pred 	%p<10>;
	.reg .b32 	%r<42>;
	.reg .b32 	%f<68>;
	.reg .b64 	%rd<53>;

	ld.param.u64 	%rd6, [_Z12MatMulKernel6MatrixS_S__param_2+8];
	ld.param.u32 	%r2, [_Z12MatMulKernel6MatrixS_S__param_1];
	ld.param.u32 	%r1, [_Z12MatMulKernel6MatrixS_S__param_0];
	ld.param.u64 	%rd7, [_Z12MatMulKernel6MatrixS_S__param_1+8];
	ld.param.u64 	%rd8, [_Z12MatMulKernel6MatrixS_S__param_0+8];
	ld.param.v2.u32 	{%r20, %r21}, [_Z12MatMulKernel6MatrixS_S__param_2];
	cvta.to.global.u64 	%rd1, %rd8;
	cvta.to.global.u64 	%rd2, %rd7;
	mov.u32 	%r22, %ctaid.y;
	mov.u32 	%r23, %ntid.y;
	mov.u32 	%r24, %tid.y;
	mad.lo.s32 	%r3, %r22, %r23, %r24;
	mov.u32 	%r25, %ctaid.x;
	mov.u32 	%r26, %ntid.x;
	mov.u32 	%r27, %tid.x;
	mad.lo.s32 	%r4, %r25, %r26, %r27;
	setp.lt.s32 	%p1, %r1, 1;
	mov.f32 	%f67, 0f00000000;
	@%p1 bra 	$L__BB0_12;
	mul.lo.s32 	%r5, %r1, %r3;
	and.b32  	%r6, %r1, 7;
	setp.lt.u32 	%p2, %r1, 8;
	mov.b32 	%r40, 0;
	mov.f32 	%f67, 0f00000000;
	@%p2 bra 	$L__BB0_4;
	and.b32  	%r40, %r1, 2147483640;
	neg.s32 	%r38, %r40;
	shl.b32 	%r9, %r2, 3;
	mul.wide.u32 	%rd9, %r5, 4;
	add.s64 	%rd10, %rd9, %rd1;
	add.s64 	%rd52, %rd10, 16;
	mov.f32 	%f67, 0f00000000;
	mul.wide.s32 	%rd13, %r2, 4;
	mov.u32 	%r37, %r4;
$L__BB0_3:
	.pragma "nounroll";
	ld.global.f32 	%f17, [%rd52+-16];
	mul.wide.s32 	%rd11, %r37, 4;
	add.s64 	%rd12, %rd2, %rd11;
	ld.global.f32 	%f18, [%rd12];
	fma.rn.f32 	%f19, %f17, %f18, %f67;
	ld.global.f32 	%f20, [%rd52+-12];
	add.s64 	%rd14, %rd12, %rd13;
	ld.global.f32 	%f21, [%rd14];
	fma.rn.f32 	%f22, %f20, %f21, %f19;
	ld.global.f32 	%f23, [%rd52+-8];
	add.s64 	%rd15, %rd14, %rd13;
	ld.global.f32 	%f24, [%rd15];
	fma.rn.f32 	%f25, %f23, %f24, %f22;
	ld.global.f32 	%f26, [%rd52+-4];
	add.s64 	%rd16, %rd15, %rd13;
	ld.global.f32 	%f27, [%rd16];
	fma.rn.f32 	%f28, %f26, %f27, %f25;
	ld.global.f32 	%f29, [%rd52];
	add.s64 	%rd17, %rd16, %rd13;
	ld.global.f32 	%f30, [%rd17];
	fma.rn.f32 	%f31, %f29, %f30, %f28;
	ld.global.f32 	%f32, [%rd52+4];
	add.s64 	%rd18, %rd17, %rd13;
	ld.global.f32 	%f33, [%rd18];
	fma.rn.f32 	%f34, %f32, %f33, %f31;
	ld.global.f32 	%f35, [%rd52+8];
	add.s64 	%rd19, %rd18, %rd13;
	ld.global.f32 	%f36, [%rd19];
	fma.rn.f32 	%f37, %f35, %f36, %f34;
	ld.global.f32 	%f38, [%rd52+12];
	add.s64 	%rd20, %rd19, %rd13;
	ld.global.f32 	%f39, [%rd20];
	fma.rn.f32 	%f67, %f38, %f39, %f37;
	add.s32 	%r38, %r38, 8;
	add.s32 	%r37, %r37, %r9;
	add.s64 	%rd52, %rd52, 32;
	setp.ne.s32 	%p3, %r38, 0;
	@%p3 bra 	$L__BB0_3;
$L__BB0_4:
	setp.eq.s32 	%p4, %r6, 0;
	@%p4 bra 	$L__BB0_12;
	and.b32  	%r15, %r1, 3;
	setp.lt.u32 	%p5, %r6, 4;
	@%p5 bra 	$L__BB0_7;
	add.s32 	%r29, %r40, %r5;
	mul.wide.u32 	%rd21, %r29, 4;
	add.s64 	%rd22, %rd1, %rd21;
	ld.global.f32 	%f41, [%rd22];
	mad.lo.s32 	%r30, %r40, %r2, %r4;
	mul.wide.s32 	%rd23, %r30, 4;
	add.s64 	%rd24, %rd2, %rd23;
	ld.global.f32 	%f42, [%rd24];
	fma.rn.f32 	%f43, %f41, %f42, %f67;
	cvt.u64.u32 	%rd25, %r5;
	cvt.u64.u32 	%rd26, %r40;
	add.s64 	%rd27, %rd26, %rd25;
	shl.b64 	%rd28, %rd27, 2;
	add.s64 	%rd29, %rd1, %rd28;
	ld.global.f32 	%f44, [%rd29+4];
	mul.wide.s32 	%rd30, %r2, 4;
	add.s64 	%rd31, %rd24, %rd30;
	ld.global.f32 	%f45, [%rd31];
	fma.rn.f32 	%f46, %f44, %f45, %f43;
	ld.global.f32 	%f47, [%rd29+8];
	add.s64 	%rd32, %rd31, %rd30;
	ld.global.f32 	%f48, [%rd32];
	fma.rn.f32 	%f49, %f47, %f48, %f46;
	ld.global.f32 	%f50, [%rd29+12];
	add.s64 	%rd33, %rd32, %rd30;
	ld.global.f32 	%f51, [%rd33];
	fma.rn.f32 	%f67, %f50, %f51, %f49;
	add.s32 	%r40, %r40, 4;
$L__BB0_7:
	setp.eq.s32 	%p6, %r15, 0;
	@%p6 bra 	$L__BB0_12;
	setp.eq.s32 	%p7, %r15, 1;
	@%p7 bra 	$L__BB0_10;
	add.s32 	%r31, %r40, %r5;
	mul.wide.u32 	%rd34, %r31, 4;
	add.s64 	%rd35, %rd1, %rd34;
	ld.global.f32 	%f53, [%rd35];
	mad.lo.s32 	%r32, %r40, %r2, %r4;
	mul.wide.s32 	%rd36, %r32, 4;
	add.s64 	%rd37, %rd2, %rd36;
	ld.global.f32 	%f54, [%rd37];
	fma.rn.f32 	%f55, %f53, %f54, %f67;
	cvt.u64.u32 	%rd38, %r5;
	cvt.u64.u32 	%rd39, %r40;
	add.s64 	%rd40, %rd39, %rd38;
	shl.b64 	%rd41, %rd40, 2;
	add.s64 	%rd42, %rd1, %rd41;
	ld.global.f32 	%f56, [%rd42+4];
	mul.wide.s32 	%rd43, %r2, 4;
	add.s64 	%rd44, %rd37, %rd43;
	ld.global.f32 	%f57, [%rd44];
	fma.rn.f32 	%f67, %f56, %f57, %f55;
	add.s32 	%r40, %r40, 2;
$L__BB0_10:
	and.b32  	%r33, %r1, 1;
	setp.eq.b32 	%p8, %r33, 1;
	not.pred 	%p9, %p8;
	@%p9 bra 	$L__BB0_12;
	add.s32 	%r34, %r40, %r5;
	mul.wide.u32 	%rd45, %r34, 4;
	add.s64 	%rd46, %rd1, %rd45;
	ld.global.f32 	%f58, [%rd46];
	mad.lo.s32 	%r35, %r40, %r2, %r4;
	mul.wide.s32 	%rd47, %r35, 4;
	add.s64 	%rd48, %rd2, %rd47;
	ld.global.f32 	%f59, [%rd48];
	fma.rn.f32 	%f67, %f58, %f59, %f67;
$L__BB0_12:
	cvta.to.global.u64 	%rd49, %rd6;
	mad.lo.s32 	%r36, %r20, %r3, %r4;
	mul.wide.s32 	%rd50, %r36, 4;
	add.s64 	%rd51, %rd49, %rd50;
	st.global.f32 	[%rd51], %f67;
	ret;

}


// ===== COMPILED SASS (sm_100) =====

	.target	sm_100

	.elftype	@"ET_EXEC"


//--------------------- .note.nv.tkinfo           --------------------------
	.section	.note.nv.tkinfo,"",@"SHT_NOTE"
	.sectionflags	@"SHF_NOTE_NV_TKINFO"
	.tkinfo
        /*0018*/ 	.word	0x00000002
        /*0030*/ 	.string	""
        /*0030*/ 	.string	"ptxas"
        /*0030*/ 	.string	"Cuda compilation tools, release 13.0, V13.0.88"
        /*0030*/ 	.string	"Build cuda_13.0.r13.0/compiler.36424714_0"
        /*0030*/ 	.string	"-arch sm_100 -m 64 "



//--------------------- .note.nv.cuinfo           --------------------------
	.section	.note.nv.cuinfo,"",@"SHT_NOTE"
	.sectionflags	@"SHF_NOTE_NV_CUINFO"
        /*0018*/ 	.short	0x0002
        /*001a*/ 	.short	0x0064
        /*001c*/ 	.short	0x0082
	.zero		2


//--------------------- .nv.info                  --------------------------
	.section	.nv.info,"",@"SHT_CUDA_INFO"
	.align	4


	//----- nvinfo : EIATTR_REGCOUNT
	.align		4
        /*0000*/ 	.byte	0x04, 0x2f
        /*0002*/ 	.short	(.L_10 - .L_9)
	.align		4
.L_9:
        /*0004*/ 	.word	index@(_Z12MatMulKernel6MatrixS_S_)
        /*0008*/ 	.word	0x00000020


	//----- nvinfo : EIATTR_FRAME_SIZE
	.align		4
.L_10:
        /*000c*/ 	.byte	0x04, 0x11
        /*000e*/ 	.short	(.L_12 - .L_11)
	.align		4
.L_11:
        /*0010*/ 	.word	index@(_Z12MatMulKernel6MatrixS_S_)
        /*0014*/ 	.word	0x00000000


	//----- nvinfo : EIATTR_MIN_STACK_SIZE
	.align		4
.L_12:
        /*0018*/ 	.byte	0x04, 0x12
        /*001a*/ 	.short	(.L_14 - .L_13)
	.align		4
.L_13:
        /*001c*/ 	.word	index@(_Z12MatMulKernel6MatrixS_S_)
        /*0020*/ 	.word	0x00000000
.L_14:


//--------------------- .nv.compat                --------------------------
	.section	.nv.compat,"",@"SHT_CUDA_COMPAT_INFO"
	.align	4
        /*0000*/ 	.byte	0x02, 0x09, 0x00, 0x00, 0x02, 0x02, 0x01, 0x00, 0x02, 0x05, 0x05, 0x00, 0x03, 0x07, 0x01, 0x01
        /*0010*/ 	.byte	0x02, 0x03, 0x00, 0x00, 0x02, 0x06, 0x01, 0x00, 0x04, 0x0b, 0x08, 0x00, 0x09, 0x00, 0x00, 0x00
        /*0020*/ 	.byte	0x00, 0x00, 0x00, 0x00


//--------------------- .nv.info._Z12MatMulKernel6MatrixS_S_ --------------------------
	.section	.nv.info._Z12MatMulKernel6MatrixS_S_,"",@"SHT_CUDA_INFO"
	.sectionflags	@""
	.align	4


	//----- nvinfo : EIATTR_CUDA_API_VERSION
	.align		4
        /*0000*/ 	.byte	0x04, 0x37
        /*0002*/ 	.short	(.L_16 - .L_15)
.L_15:
        /*0004*/ 	.word	0x00000082


	//----- nvinfo : EIATTR_KPARAM_INFO
	.align		4
.L_16:
        /*0008*/ 	.byte	0x04, 0x17
        /*000a*/ 	.short	(.L_18 - .L_17)
.L_17:
        /*000c*/ 	.word	0x00000000
        /*0010*/ 	.short	0x0002
        /*0012*/ 	.short	0x0020
        /*0014*/ 	.byte	0x00, 0xf0, 0x41, 0x00


	//----- nvinfo : EIATTR_KPARAM_INFO
	.align		4
.L_18:
        /*0018*/ 	.byte	0x04, 0x17
        /*001a*/ 	.short	(.L_20 - .L_19)
.L_19:
        /*001c*/ 	.word	0x00000000
        /*0020*/ 	.short	0x0001
        /*0022*/ 	.short	0x0010
        /*0024*/ 	.byte	0x00, 0xf0, 0x41, 0x00


	//----- nvinfo : EIATTR_KPARAM_INFO
	.align		4
.L_20:
        /*0028*/ 	.byte	0x04, 0x17
        /*002a*/ 	.short	(.L_22 - .L_21)
.L_21:
        /*002c*/ 	.word	0x00000000
        /*0030*/ 	.short	0x0000
        /*0032*/ 	.short	0x0000
        /*0034*/ 	.byte	0x00, 0xf0, 0x41, 0x00


	//----- nvinfo : EIATTR_SPARSE_MMA_MASK
	.align		4
.L_22:
        /*0038*/ 	.byte	0x03, 0x50
        /*003a*/ 	.short	0x0000


	//----- nvinfo : EIATTR_MAXREG_COUNT
	.align		4
        /*003c*/ 	.byte	0x03, 0x1b
        /*003e*/ 	.short	0x00ff


	//----- nvinfo : EIATTR_MERCURY_ISA_VERSION
	.align		4
        /*0040*/ 	.byte	0x03, 0x5f
        /*0042*/ 	.short	0x0101


	//----- nvinfo : EIATTR_VRC_CTA_INIT_COUNT
	.align		4
        /*0044*/ 	.byte	0x02, 0x4a
	.zero		1
	.zero		1


	//----- nvinfo : EIATTR_EXIT_INSTR_OFFSETS
	.align		4
        /*0048*/ 	.byte	0x04, 0x1c
        /*004a*/ 	.short	(.L_24 - .L_23)


	//   ....[0]....
.L_23:
        /*004c*/ 	.word	0x00000900


	//----- nvinfo : EIATTR_CBANK_PARAM_SIZE
	.align		4
.L_24:
        /*0050*/ 	.byte	0x03, 0x19
        /*0052*/ 	.short	0x0030


	//----- nvinfo : EIATTR_PARAM_CBANK
	.align		4
        /*0054*/ 	.byte	0x04, 0x0a
        /*0056*/ 	.short	(.L_26 - .L_25)
	.align		4
.L_25:
        /*0058*/ 	.word	index@(.nv.constant0._Z12MatMulKernel6MatrixS_S_)
        /*005c*/ 	.short	0x0380
        /*005e*/ 	.short	0x0030


	//----- nvinfo : EIATTR_SW_WAR
	.align		4
.L_26:
        /*0060*/ 	.byte	0x04, 0x36
        /*0062*/ 	.short	(.L_28 - .L_27)
.L_27:
        /*0064*/ 	.word	0x00000008
.L_28:


//--------------------- .nv.callgraph             --------------------------
	.section	.nv.callgraph,"",@"SHT_CUDA_CALLGRAPH"
	.align	4
	.sectionentsize	8
	.align		4
        /*0000*/ 	.word	0x00000000
	.align		4
        /*0004*/ 	.word	0xffffffff
	.align		4
        /*0008*/ 	.word	0x00000000
	.align		4
        /*000c*/ 	.word	0xfffffffe
	.align		4
        /*0010*/ 	.word	0x00000000
	.align		4
        /*0014*/ 	.word	0xfffffffd
	.align		4
        /*0018*/ 	.word	0x00000000
	.align		4
        /*001c*/ 	.word	0xfffffffc


//--------------------- .nv.constant4             --------------------------
	.section	.nv.constant4,"a",@progbits
	.align	8
	.align		8
.nv.constant4:
        /*0000*/ 	.dword	precalc_xorwow_matrix
	.align		8
        /*0008*/ 	.dword	precalc_xorwow_offset_matrix
	.align		8
        /*0010*/ 	.dword	mrg32k3aM1
	.align		8
        /*0018*/ 	.dword	mrg32k3aM2
	.align		8
        /*0020*/ 	.dword	mrg32k3aM1SubSeq
	.align		8
        /*0028*/ 	.dword	mrg32k3aM2SubSeq
	.align		8
        /*0030*/ 	.dword	mrg32k3aM1Seq
	.align		8
        /*0038*/ 	.dword	mrg32k3aM2Seq


//--------------------- .nv.constant3             --------------------------
	.section	.nv.constant3,"a",@progbits
	.align	8
.nv.constant3:
	.type		__cr_lgamma_table,@object
	.size		__cr_lgamma_table,(.L_8 - __cr_lgamma_table)
__cr_lgamma_table:
        /*0000*/ 	.byte	0x00, 0x00, 0x00, 0x00, 0x00, 0x00, 0x00, 0x00, 0x00, 0x00, 0x00, 0x00, 0x00, 0x00, 0x00, 0x00
        /*0010*/ 	.byte	0xef, 0x39, 0xfa, 0xfe, 0x42, 0x2e, 0xe6, 0x3f, 0x02, 0x20, 0x2a, 0xfa, 0x0b, 0xab, 0xfc, 0x3f
        /*0020*/ 	.byte	0xf9, 0x2c, 0x92, 0x7c, 0xa7, 0x6c, 0x09, 0x40, 0xc9, 0x79, 0x44, 0x3c, 0x64, 0x26, 0x13, 0x40
        /*0030*/ 	.byte	0xca, 0x01, 0xcf, 0x3a, 0x27, 0x51, 0x1a, 0x40, 0x30, 0xcc, 0x2d, 0xf3, 0xe1, 0x0c, 0x21, 0x40
        /*0040*/ 	.byte	0x0d, 0xb7, 0xfc, 0x82, 0x8e, 0x35, 0x25, 0x40
.L_8:


//--------------------- .text._Z12MatMulKernel6MatrixS_S_ --------------------------
	.section	.text._Z12MatMulKernel6MatrixS_S_,"ax",@progbits
	.align	128
        .global         _Z12MatMulKernel6MatrixS_S_
        .type           _Z12MatMulKernel6MatrixS_S_,@function
        .size           _Z12MatMulKernel6MatrixS_S_,(.L_x_6 - _Z12MatMulKernel6MatrixS_S_)
        .other          _Z12MatMulKernel6MatrixS_S_,@"STO_CUDA_ENTRY STV_DEFAULT"
_Z12MatMulKernel6MatrixS_S_:
.text._Z12MatMulKernel6MatrixS_S_:
[----:B------:R-:W-:Y:S01]  /*0000*/  LDC R1, c[0x0][0x37c] ;  /* 0x0000df00ff017b82 */ /* 0x000fe20000000800 */
[----:B------:R-:W0:Y:S01]  /*0010*/  S2R R3, SR_TID.Y ;  /* 0x0000000000037919 */ /* 0x000e220000002200 */
[----:B------:R-:W1:Y:S06]  /*0020*/  LDCU UR5, c[0x0][0x380] ;  /* 0x00007000ff0577ac */ /* 0x000e6c0008000800 */
[----:B------:R-:W0:Y:S01]  /*0030*/  LDC R0, c[0x0][0x364] ;  /* 0x0000d900ff007b82 */ /* 0x000e220000000800 */
[----:B------:R-:W-:Y:S01]  /*0040*/  HFMA2 R17, -RZ, RZ, 0, 0 ;  /* 0x00000000ff117431 */ /* 0x000fe200000001ff */
[----:B------:R-:W2:Y:S01]  /*0050*/  S2R R2, SR_TID.X ;  /* 0x0000000000027919 */ /* 0x000ea20000002100 */
[----:B------:R-:W3:Y:S05]  /*0060*/  LDCU.64 UR8, c[0x0][0x358] ;  /* 0x00006b00ff0877ac */ /* 0x000eea0008000a00 */
[----:B------:R-:W0:Y:S08]  /*0070*/  S2UR UR4, SR_CTAID.Y ;  /* 0x00000000000479c3 */ /* 0x000e300000002600 */
[----:B------:R-:W2:Y:S01]  /*0080*/  S2UR UR6, SR_CTAID.X ;  /* 0x00000000000679c3 */ /* 0x000ea20000002500 */
[----:B-1----:R-:W-:-:S07]  /*0090*/  UISETP.GE.AND UP0, UPT, UR5, 0x1, UPT ;  /* 0x000000010500788c */ /* 0x002fce000bf06270 */
[----:B------:R-:W2:Y:S01]  /*00a0*/  LDC R15, c[0x0][0x360] ;  /* 0x0000d800ff0f7b82 */ /* 0x000ea20000000800 */
[----:B0-----:R-:W-:Y:S02]  /*00b0*/  IMAD R0, R0, UR4, R3 ;  /* 0x0000000400007c24 */ /* 0x001fe4000f8e0203 */
[----:B--2---:R-:W-:Y:S01]  /*00c0*/  IMAD R15, R15, UR6, R2 ;  /* 0x000000060f0f7c24 */ /* 0x004fe2000f8e0202 */
[----:B---3--:R-:W-:Y:S06]  /*00d0*/  BRA.U !UP0, `(.L_x_0) ;  /* 0x0000000508f47547 */ /* 0x008fec000b800000 */
[----:B------:R-:W-:Y:S02]  /*00e0*/  UISETP.GE.U32.AND UP1, UPT, UR5, 0x8, UPT ;  /* 0x000000080500788c */ /* 0x000fe4000bf26070 */
[----:B------:R-:W-:Y:S01]  /*00f0*/  IMAD R14, R0, UR5, RZ ;  /* 0x00000005000e7c24 */ /* 0x000fe2000f8e02ff */
[----:B------:R-:W-:Y:S01]  /*0100*/  ULOP3.LUT UR6, UR5, 0x7, URZ, 0xc0, !UPT ;  /* 0x0000000705067892 */ /* 0x000fe2000f8ec0ff */
[----:B------:R-:W-:Y:S01]  /*0110*/  MOV R17, RZ ;  /* 0x000000ff00117202 */ /* 0x000fe20000000f00 */
[----:B------:R-:W-:Y:S02]  /*0120*/  UMOV UR4, URZ ;  /* 0x000000ff00047c82 */ /* 0x000fe40008000000 */
[----:B------:R-:W-:Y:S02]  /*0130*/  UISETP.NE.AND UP0, UPT, UR6, URZ, UPT ;  /* 0x000000ff0600728c */ /* 0x000fe4000bf05270 */
[----:B------:R-:W-:Y:S09]  /*0140*/  BRA.U !UP1, `(.L_x_1) ;  /* 0x0000000109c47547 */ /* 0x000ff2000b800000 */
[----:B------:R-:W0:Y:S01]  /*0150*/  LDC.64 R2, c[0x0][0x388] ;  /* 0x0000e200ff027b82 */ /* 0x000e220000000a00 */
[----:B------:R-:W-:Y:S01]  /*0160*/  ULOP3.LUT UR4, UR5, 0x7ffffff8, URZ, 0xc0, !UPT ;  /* 0x7ffffff805047892 */ /* 0x000fe2000f8ec0ff */
[----:B------:R-:W-:Y:S02]  /*0170*/  MOV R17, RZ ;  /* 0x000000ff00117202 */ /* 0x000fe40000000f00 */
[----:B------:R-:W-:Y:S01]  /*0180*/  MOV R16, R15 ;  /* 0x0000000f00107202 */ /* 0x000fe20000000f00 */
[----:B------:R-:W-:Y:S01]  /*0190*/  UIADD3 UR7, UPT, UPT, -UR4, URZ, URZ ;  /* 0x000000ff04077290 */ /* 0x000fe2000fffe1ff */
[----:B0-----:R-:W-:-:S03]  /*01a0*/  IMAD.WIDE.U32 R2, R14, 0x4, R2 ;  /* 0x000000040e027825 */ /* 0x001fc600078e0002 */
[----:B------:R-:W-:-:S04]  /*01b0*/  IADD3 R4, P0, PT, R2, 0x10, RZ ;  /* 0x0000001002047810 */ /* 0x000fc80007f1e0ff */
[----:B------:R-:W-:-:S09]  /*01c0*/  IADD3.X R3, PT, PT, RZ, R3, RZ, P0, !PT ;  /* 0x00000003ff037210 */ /* 0x000fd200007fe4ff */
.L_x_2:
[----:B------:R-:W0:Y:S01]  /*01d0*/  LDC.64 R10, c[0x0][0x398] ;  /* 0x0000e600ff0a7b82 */ /* 0x000e220000000a00 */
[----:B------:R-:W-:-:S05]  /*01e0*/  MOV R2, R4 ;  /* 0x0000000400027202 */ /* 0x000fca0000000f00 */
[----:B------:R-:W2:Y:S02]  /*01f0*/  LDG.E R18, desc[UR8][R2.64+-0x10] ;  /* 0xfffff00802127981 */ /* 0x000ea4000c1e1900 */
[----:B------:R-:W1:Y:S02]  /*0200*/  LDC R19, c[0x0][0x390] ;  /* 0x0000e400ff137b82 */ /* 0x000e640000000800 */
[----:B------:R-:W3:Y:S04]  /*0210*/  LDG.E R22, desc[UR8][R2.64+-0xc] ;  /* 0xfffff40802167981 */ /* 0x000ee8000c1e1900 */
[----:B------:R-:W4:Y:S04]  /*0220*/  LDG.E R23, desc[UR8][R2.64+-0x8] ;  /* 0xfffff80802177981 */ /* 0x000f28000c1e1900 */
[----:B------:R-:W5:Y:S04]  /*0230*/  LDG.E R25, desc[UR8][R2.64+-0x4] ;  /* 0xfffffc0802197981 */ /* 0x000f68000c1e1900 */
[----:B------:R-:W5:Y:S01]  /*0240*/  LDG.E R26, desc[UR8][R2.64] ;  /* 0x00000008021a7981 */ /* 0x000f62000c1e1900 */
[----:B0-----:R-:W-:-:S05]  /*0250*/  IMAD.WIDE R10, R16, 0x4, R10 ;  /* 0x00000004100a7825 */ /* 0x001fca00078e020a */
[----:B------:R0:W2:Y:S01]  /*0260*/  LDG.E R20, desc[UR8][R10.64] ;  /* 0x000000080a147981 */ /* 0x0000a2000c1e1900 */
[----:B-1----:R-:W-:-:S05]  /*0270*/  IMAD.WIDE R28, R19, 0x4, R10 ;  /* 0x00000004131c7825 */ /* 0x002fca00078e020a */
[----:B------:R-:W3:Y:S01]  /*0280*/  LDG.E R21, desc[UR8][R28.64] ;  /* 0x000000081c157981 */ /* 0x000ee2000c1e1900 */
[----:B------:R-:W-:-:S05]  /*0290*/  IMAD.WIDE R12, R19, 0x4, R28 ;  /* 0x00000004130c7825 */ /* 0x000fca00078e021c */
[----:B------:R1:W4:Y:S01]  /*02a0*/  LDG.E R24, desc[UR8][R12.64] ;  /* 0x000000080c187981 */ /* 0x000322000c1e1900 */
[----:B------:R-:W-:-:S03]  /*02b0*/  IMAD.WIDE R8, R19, 0x4, R12 ;  /* 0x0000000413087825 */ /* 0x000fc600078e020c */
[----:B------:R-:W5:Y:S01]  /*02c0*/  LDG.E R28, desc[UR8][R2.64+0x4] ;  /* 0x00000408021c7981 */ /* 0x000f62000c1e1900 */
[----:B------:R-:W-:-:S03]  /*02d0*/  IMAD.WIDE R4, R19, 0x4, R8 ;  /* 0x0000000413047825 */ /* 0x000fc600078e0208 */
[----:B------:R-:W5:Y:S04]  /*02e0*/  LDG.E R29, desc[UR8][R2.64+0x8] ;  /* 0x00000808021d7981 */ /* 0x000f68000c1e1900 */
[----:B------:R-:W5:Y:S01]  /*02f0*/  LDG.E R8, desc[UR8][R8.64] ;  /* 0x0000000808087981 */ /* 0x000f62000c1e1900 */
[----:B------:R-:W-:-:S03]  /*0300*/  IMAD.WIDE R6, R19, 0x4, R4 ;  /* 0x0000000413067825 */ /* 0x000fc600078e0204 */
[----:B------:R1:W5:Y:S01]  /*0310*/  LDG.E R5, desc[UR8][R4.64] ;  /* 0x0000000804057981 */ /* 0x000362000c1e1900 */
[----:B0-----:R-:W-:-:S03]  /*0320*/  IMAD.WIDE R10, R19, 0x4, R6 ;  /* 0x00000004130a7825 */ /* 0x001fc600078e0206 */
[----:B------:R-:W5:Y:S01]  /*0330*/  LDG.E R7, desc[UR8][R6.64] ;  /* 0x0000000806077981 */ /* 0x000f62000c1e1900 */
[----:B-1----:R-:W-:-:S03]  /*0340*/  IMAD.WIDE R12, R19, 0x4, R10 ;  /* 0x00000004130c7825 */ /* 0x002fc600078e020a */
[----:B------:R-:W5:Y:S04]  /*0350*/  LDG.E R27, desc[UR8][R10.64] ;  /* 0x000000080a1b7981 */ /* 0x000f68000c1e1900 */
[----:B------:R0:W5:Y:S04]  /*0360*/  LDG.E R9, desc[UR8][R2.64+0xc] ;  /* 0x00000c0802097981 */ /* 0x000168000c1e1900 */
[----:B------:R-:W5:Y:S01]  /*0370*/  LDG.E R12, desc[UR8][R12.64] ;  /* 0x000000080c0c7981 */ /* 0x000f62000c1e1900 */
[----:B------:R-:W-:-:S04]  /*0380*/  UIADD3 UR7, UPT, UPT, UR7, 0x8, URZ ;  /* 0x0000000807077890 */ /* 0x000fc8000fffe0ff */
[----:B------:R-:W-:Y:S01]  /*0390*/  UISETP.NE.AND UP1, UPT, UR7, URZ, UPT ;  /* 0x000000ff0700728c */ /* 0x000fe2000bf25270 */
[----:B------:R-:W-:Y:S02]  /*03a0*/  IADD3 R4, P0, PT, R2, 0x20, RZ ;  /* 0x0000002002047810 */ /* 0x000fe40007f1e0ff */
[----:B------:R-:W-:Y:S02]  /*03b0*/  LEA R16, R19, R16, 0x3 ;  /* 0x0000001013107211 */ /* 0x000fe400078e18ff */
[----:B0-----:R-:W-:Y:S01]  /*03c0*/  IADD3.X R3, PT, PT, RZ, R3, RZ, P0, !PT ;  /* 0x00000003ff037210 */ /* 0x001fe200007fe4ff */
[----:B--2---:R-:W-:-:S04]  /*03d0*/  FFMA R17, R18, R20, R17 ;  /* 0x0000001412117223 */ /* 0x004fc80000000011 */
[----:B---3--:R-:W-:-:S04]  /*03e0*/  FFMA R22, R22, R21, R17 ;  /* 0x0000001516167223 */ /* 0x008fc80000000011 */
[----:B----4-:R-:W-:-:S04]  /*03f0*/  FFMA R22, R23, R24, R22 ;  /* 0x0000001817167223 */ /* 0x010fc80000000016 */
[----:B-----5:R-:W-:-:S04]  /*0400*/  FFMA R25, R25, R8, R22 ;  /* 0x0000000819197223 */ /* 0x020fc80000000016 */
[----:B------:R-:W-:-:S04]  /*0410*/  FFMA R5, R26, R5, R25 ;  /* 0x000000051a057223 */ /* 0x000fc80000000019 */
[----:B------:R-:W-:-:S04]  /*0420*/  FFMA R28, R28, R7, R5 ;  /* 0x000000071c1c7223 */ /* 0x000fc80000000005 */
[----:B------:R-:W-:-:S04]  /*0430*/  FFMA R28, R29, R27, R28 ;  /* 0x0000001b1d1c7223 */ /* 0x000fc8000000001c */
[----:B------:R-:W-:Y:S01]  /*0440*/  FFMA R17, R9, R12, R28 ;  /* 0x0000000c09117223 */ /* 0x000fe2000000001c */
[----:B------:R-:W-:Y:S06]  /*0450*/  BRA.U UP1, `(.L_x_2) ;  /* 0xfffffffd015c7547 */ /* 0x000fec000b83ffff */
.L_x_1:
[----:B------:R-:W-:Y:S05]  /*0460*/  BRA.U !UP0, `(.L_x_0) ;  /* 0x0000000508107547 */ /* 0x000fea000b800000 */
[----:B------:R-:W-:Y:S02]  /*0470*/  UISETP.GE.U32.AND UP0, UPT, UR6, 0x4, UPT ;  /* 0x000000040600788c */ /* 0x000fe4000bf06070 */
[----:B------:R-:W-:-:S04]  /*0480*/  ULOP3.LUT UR7, UR5, 0x3, URZ, 0xc0, !UPT ;  /* 0x0000000305077892 */ /* 0x000fc8000f8ec0ff */
[----:B------:R-:W-:-:S03]  /*0490*/  UISETP.NE.AND UP1, UPT, UR7, URZ, UPT ;  /* 0x000000ff0700728c */ /* 0x000fc6000bf25270 */
[----:B------:R-:W-:Y:S08]  /*04a0*/  BRA.U !UP0, `(.L_x_3) ;  /* 0x0000000108707547 */ /* 0x000ff0000b800000 */
[----:B------:R-:W0:Y:S01]  /*04b0*/  LDC R13, c[0x0][0x390] ;  /* 0x0000e400ff0d7b82 */ /* 0x000e220000000800 */
[----:B------:R-:W1:Y:S01]  /*04c0*/  LDCU.64 UR10, c[0x0][0x388] ;  /* 0x00007100ff0a77ac */ /* 0x000e620008000a00 */
[C---:B------:R-:W-:Y:S02]  /*04d0*/  IADD3 R3, PT, PT, R14.reuse, UR4, RZ ;  /* 0x000000040e037c10 */ /* 0x040fe4000fffe0ff */
[----:B------:R-:W-:-:S04]  /*04e0*/  IADD3 R10, P0, PT, R14, UR4, RZ ;  /* 0x000000040e0a7c10 */ /* 0x000fc8000ff1e0ff */
[----:B------:R-:W2:Y:S08]  /*04f0*/  LDC.64 R6, c[0x0][0x398] ;  /* 0x0000e600ff067b82 */ /* 0x000eb00000000a00 */
[----:B------:R-:W3:Y:S01]  /*0500*/  LDC.64 R4, c[0x0][0x388] ;  /* 0x0000e200ff047b82 */ /* 0x000ee20000000a00 */
[----:B0-----:R-:W-:-:S04]  /*0510*/  IMAD R9, R13, UR4, R15 ;  /* 0x000000040d097c24 */ /* 0x001fc8000f8e020f */
[----:B--2---:R-:W-:-:S04]  /*0520*/  IMAD.WIDE R6, R9, 0x4, R6 ;  /* 0x0000000409067825 */ /* 0x004fc800078e0206 */
[----:B------:R-:W-:Y:S02]  /*0530*/  IMAD.WIDE R8, R13, 0x4, R6 ;  /* 0x000000040d087825 */ /* 0x000fe400078e0206 */
[----:B------:R-:W2:Y:S02]  /*0540*/  LDG.E R6, desc[UR8][R6.64] ;  /* 0x0000000806067981 */ /* 0x000ea4000c1e1900 */
[----:B---3--:R-:W-:Y:S01]  /*0550*/  IMAD.WIDE.U32 R4, R3, 0x4, R4 ;  /* 0x0000000403047825 */ /* 0x008fe200078e0004 */
[----:B------:R-:W-:Y:S02]  /*0560*/  IADD3.X R3, PT, PT, RZ, RZ, RZ, P0, !PT ;  /* 0x000000ffff037210 */ /* 0x000fe400007fe4ff */
[----:B-1----:R-:W-:-:S03]  /*0570*/  LEA R2, P0, R10, UR10, 0x2 ;  /* 0x0000000a0a027c11 */ /* 0x002fc6000f8010ff */
[----:B------:R-:W2:Y:S01]  /*0580*/  LDG.E R4, desc[UR8][R4.64] ;  /* 0x0000000804047981 */ /* 0x000ea2000c1e1900 */
[----:B------:R-:W-:Y:S01]  /*0590*/  LEA.HI.X R3, R10, UR11, R3, 0x2, P0 ;  /* 0x0000000b0a037c11 */ /* 0x000fe200080f1403 */
[C---:B------:R-:W-:Y:S02]  /*05a0*/  IMAD.WIDE R10, R13.reuse, 0x4, R8 ;  /* 0x000000040d0a7825 */ /* 0x040fe400078e0208 */
[----:B------:R-:W3:Y:S04]  /*05b0*/  LDG.E R8, desc[UR8][R8.64] ;  /* 0x0000000808087981 */ /* 0x000ee8000c1e1900 */
[----:B------:R-:W3:Y:S01]  /*05c0*/  LDG.E R16, desc[UR8][R2.64+0x4] ;  /* 0x0000040802107981 */ /* 0x000ee2000c1e1900 */
[----:B------:R-:W-:-:S03]  /*05d0*/  IMAD.WIDE R12, R13, 0x4, R10 ;  /* 0x000000040d0c7825 */ /* 0x000fc600078e020a */
[----:B------:R-:W4:Y:S04]  /*05e0*/  LDG.E R18, desc[UR8][R10.64] ;  /* 0x000000080a127981 */ /* 0x000f28000c1e1900 */
[----:B------:R-:W4:Y:S04]  /*05f0*/  LDG.E R19, desc[UR8][R2.64+0x8] ;  /* 0x0000080802137981 */ /* 0x000f28000c1e1900 */
[----:B------:R-:W5:Y:S04]  /*0600*/  LDG.E R21, desc[UR8][R2.64+0xc] ;  /* 0x00000c0802157981 */ /* 0x000f68000c1e1900 */
[----:B------:R-:W5:Y:S01]  /*0610*/  LDG.E R12, desc[UR8][R12.64] ;  /* 0x000000080c0c7981 */ /* 0x000f62000c1e1900 */
[----:B------:R-:W-:Y:S01]  /*0620*/  UIADD3 UR4, UPT, UPT, UR4, 0x4, URZ ;  /* 0x0000000404047890 */ /* 0x000fe2000fffe0ff */
[----:B--2---:R-:W-:-:S04]  /*0630*/  FFMA R17, R4, R6, R17 ;  /* 0x0000000604117223 */ /* 0x004fc80000000011 */
[----:B---3--:R-:W-:-:S04]  /*0640*/  FFMA R16, R16, R8, R17 ;  /* 0x0000000810107223 */ /* 0x008fc80000000011 */
[----:B----4-:R-:W-:-:S04]  /*0650*/  FFMA R16, R19, R18, R16 ;  /* 0x0000001213107223 */ /* 0x010fc80000000010 */
[----:B-----5:R-:W-:-:S07]  /*0660*/  FFMA R17, R21, R12, R16 ;  /* 0x0000000c15117223 */ /* 0x020fce0000000010 */
.L_x_3:
[----:B------:R-:W-:Y:S05]  /*0670*/  BRA.U !UP1, `(.L_x_0) ;  /* 0x00000001098c7547 */ /* 0x000fea000b800000 */
[----:B------:R-:W-:Y:S02]  /*0680*/  UISETP.NE.AND UP0, UPT, UR7, 0x1, UPT ;  /* 0x000000010700788c */ /* 0x000fe4000bf05270 */
[----:B------:R-:W-:-:S04]  /*0690*/  ULOP3.LUT UR5, UR5, 0x1, URZ, 0xc0, !UPT ;  /* 0x0000000105057892 */ /* 0x000fc8000f8ec0ff */
[----:B------:R-:W-:-:S03]  /*06a0*/  UISETP.NE.U32.AND UP1, UPT, UR5, 0x1, UPT ;  /* 0x000000010500788c */ /* 0x000fc6000bf25070 */
        /* <DEDUP_REMOVED lines=9> */
[----:B---3--:R-:W-:Y:S01]  /*0740*/  IMAD.WIDE.U32 R2, R7, 0x4, R2 ;  /* 0x0000000407027825 */ /* 0x008fe200078e0002 */
[----:B------:R-:W-:Y:S02]  /*0750*/  IADD3.X R7, PT, PT, RZ, RZ, RZ, P0, !PT ;  /* 0x000000ffff077210 */ /* 0x000fe400007fe4ff */
[----:B-1----:R-:W-:Y:S01]  /*0760*/  LEA R6, P0, R10, UR6, 0x2 ;  /* 0x000000060a067c11 */ /* 0x002fe2000f8010ff */
[----:B------:R-:W-:Y:S02]  /*0770*/  IMAD.WIDE R8, R8, 0x4, R4 ;  /* 0x0000000408087825 */ /* 0x000fe400078e0204 */
[----:B------:R-:W2:Y:S01]  /*0780*/  LDG.E R2, desc[UR8][R2.64] ;  /* 0x0000000802027981 */ /* 0x000ea2000c1e1900 */
[----:B------:R-:W-:-:S03]  /*0790*/  LEA.HI.X R7, R10, UR7, R7, 0x2, P0 ;  /* 0x000000070a077c11 */ /* 0x000fc600080f1407 */
[----:B------:R-:W2:Y:S04]  /*07a0*/  LDG.E R4, desc[UR8][R4.64] ;  /* 0x0000000804047981 */ /* 0x000ea8000c1e1900 */
[----:B------:R-:W3:Y:S04]  /*07b0*/  LDG.E R6, desc[UR8][R6.64+0x4] ;  /* 0x0000040806067981 */ /* 0x000ee8000c1e1900 */
[----:B------:R-:W3:Y:S01]  /*07c0*/  LDG.E R8, desc[UR8][R8.64] ;  /* 0x0000000808087981 */ /* 0x000ee2000c1e1900 */
[----:B------:R-:W-:Y:S01]  /*07d0*/  UIADD3 UR4, UPT, UPT, UR4, 0x2, URZ ;  /* 0x0000000204047890 */ /* 0x000fe2000fffe0ff */
[----:B--2---:R-:W-:-:S04]  /*07e0*/  FFMA R17, R2, R4, R17 ;  /* 0x0000000402117223 */ /* 0x004fc80000000011 */
[----:B---3--:R-:W-:-:S07]  /*07f0*/  FFMA R17, R6, R8, R17 ;  /* 0x0000000806117223 */ /* 0x008fce0000000011 */
.L_x_4:
[----:B------:R-:W-:Y:S05]  /*0800*/  BRA.U UP1, `(.L_x_0) ;  /* 0x0000000101287547 */ /* 0x000fea000b800000 */
[----:B------:R-:W0:Y:S01]  /*0810*/  LDC R6, c[0x0][0x390] ;  /* 0x0000e400ff067b82 */ /* 0x000e220000000800 */
[----:B------:R-:W-:-:S07]  /*0820*/  IADD3 R7, PT, PT, R14, UR4, RZ ;  /* 0x000000040e077c10 */ /* 0x000fce000fffe0ff */
[----:B------:R-:W1:Y:S08]  /*0830*/  LDC.64 R2, c[0x0][0x388] ;  /* 0x0000e200ff027b82 */ /* 0x000e700000000a00 */
[----:B------:R-:W2:Y:S01]  /*0840*/  LDC.64 R4, c[0x0][0x398] ;  /* 0x0000e600ff047b82 */ /* 0x000ea20000000a00 */
[----:B0-----:R-:W-:Y:S02]  /*0850*/  IMAD R9, R6, UR4, R15 ;  /* 0x0000000406097c24 */ /* 0x001fe4000f8e020f */
[----:B-1----:R-:W-:-:S06]  /*0860*/  IMAD.WIDE.U32 R2, R7, 0x4, R2 ;  /* 0x0000000407027825 */ /* 0x002fcc00078e0002 */
[----:B------:R-:W3:Y:S01]  /*0870*/  LDG.E R2, desc[UR8][R2.64] ;  /* 0x0000000802027981 */ /* 0x000ee2000c1e1900 */
[----:B--2---:R-:W-:-:S06]  /*0880*/  IMAD.WIDE R4, R9, 0x4, R4 ;  /* 0x0000000409047825 */ /* 0x004fcc00078e0204 */
[----:B------:R-:W3:Y:S02]  /*0890*/  LDG.E R4, desc[UR8][R4.64] ;  /* 0x0000000804047981 */ /* 0x000ee4000c1e1900 */
[----:B---3--:R-:W-:-:S07]  /*08a0*/  FFMA R17, R2, R4, R17 ;  /* 0x0000000402117223 */ /* 0x008fce0000000011 */
.L_x_0:
[----:B------:R-:W0:Y:S01]  /*08b0*/  LDC.64 R2, c[0x0][0x3a8] ;  /* 0x0000ea00ff027b82 */ /* 0x000e220000000a00 */
[----:B------:R-:W1:Y:S02]  /*08c0*/  LDCU UR4, c[0x0][0x3a0] ;  /* 0x00007400ff0477ac */ /* 0x000e640008000800 */
[----:B-1----:R-:W-:-:S04]  /*08d0*/  IMAD R15, R0, UR4, R15 ;  /* 0x00000004000f7c24 */ /* 0x002fc8000f8e020f */
[----:B0-----:R-:W-:-:S05]  /*08e0*/  IMAD.WIDE R2, R15, 0x4, R2 ;  /* 0x000000040f027825 */ /* 0x001fca00078e0202 */
[----:B------:R-:W-:Y:S01]  /*08f0*/  STG.E desc[UR8][R2.64], R17 ;  /* 0x0000001102007986 */ /* 0x000fe2000c101908 */
[----:B------:R-:W-:Y:S05]  /*0900*/  EXIT ;  /* 0x000000000000794d */ /* 0x000fea0003800000 */
.L_x_5:
[----:B------:R-:W-:-:S00]  /*0910*/  BRA `(.L_x_5) ;  /* 0xfffffffc00fc7947 */ /* 0x000fc0000383ffff */
[----:B------:R-:W-:-:S00]  /*0920*/  NOP ;  /* 0x0000000000007918 */ /* 0x000fc00000000000 */
        /* <DEDUP_REMOVED lines=13> */
.L_x_6:


//--------------------- .nv.global.init           --------------------------
	.section	.nv.global.init,"aw",@progbits
	.align	4
.nv.global.init:
	.type		mrg32k3aM1SubSeq,@object
	.size		mrg32k3aM1SubSeq,(mrg32k3aM2SubSeq - mrg32k3aM1SubSeq)
mrg32k3aM1SubSeq:
        /*0000*/ 	.byte	0x0b, 0xcc, 0xee, 0x04, 0x73, 0x29, 0x8b, 0x6f, 0xf6, 0x53, 0x03, 0xf6, 0x23, 0xf6, 0xea, 0xda
        /* <DEDUP_REMOVED lines=125> */
	.type		mrg32k3aM2SubSeq,@object
	.size		mrg32k3aM2SubSeq,(mrg32k3aM1 - mrg32k3aM2SubSeq)
mrg32k3aM2SubSeq:
        /* <DEDUP_REMOVED lines=126> */
	.type		mrg32k3aM1,@object
	.size		mrg32k3aM1,(mrg32k3aM1Seq - mrg32k3aM1)
mrg32k3aM1:
        /* <DEDUP_REMOVED lines=144> */
	.type		mrg32k3aM1Seq,@object
	.size		mrg32k3aM1Seq,(mrg32k3aM2 - mrg32k3aM1Seq)
mrg32k3aM1Seq:
        /* <DEDUP_REMOVED lines=144> */
	.type		mrg32k3aM2,@object
	.size		mrg32k3aM2,(mrg32k3aM2Seq - mrg32k3aM2)
mrg32k3aM2:
        /* <DEDUP_REMOVED lines=144> */
	.type		mrg32k3aM2Seq,@object
	.size		mrg32k3aM2Seq,(precalc_xorwow_matrix - mrg32k3aM2Seq)
mrg32k3aM2Seq:
        /* <DEDUP_REMOVED lines=144> */
	.type		precalc_xorwow_matrix,@object
	.size		precalc_xorwow_matrix,(precalc_xorwow_offset_matrix - precalc_xorwow_matrix)
precalc_xorwow_matrix:
        /* <DEDUP_REMOVED lines=6400> */
	.type		precalc_xorwow_offset_matrix,@object
	.size		precalc_xorwow_offset_matrix,(.L_1 - precalc_xorwow_offset_matrix)
precalc_xorwow_offset_matrix:
        /* <DEDUP_REMOVED lines=6400> */
.L_1:


//--------------------- .nv.shared.reserved.0     --------------------------
	.section	.nv.shared.reserved.0,"aw",@nobits
	.weak		__nv_reservedSMEM_offset_0_alias
	.size		__nv_reservedSMEM_offset_0_alias, 0, 64
	.other		__nv_reservedSMEM_offset_0_alias,@"STO_CUDA_RESERVED_SHARED STV_DEFAULT"
__nv_reservedSMEM_offset_0_alias:
	.zero		0
	.zero		64


//--------------------- .nv.constant0._Z12MatMulKernel6MatrixS_S_ --------------------------
	.section	.nv.constant0._Z12MatMulKernel6MatrixS_S_,"a",@progbits
	.sectionflags	@""
	.align	4
.nv.constant0._Z12MatMulKernel6MatrixS_S_:
	.zero		944


//--------------------- SYMBOLS --------------------------

	.type		.nv.reservedSmem.offset0,@object
	.size		.nv.reservedSmem.offset0,0x4
